//
// Generated by NVIDIA NVVM Compiler
//
// Compiler Build ID: CL-36424714
// Cuda compilation tools, release 13.0, V13.0.88
// Based on NVVM 20.0.0
//

.version 9.0
.target sm_100
.address_size 64

	// .globl	_Z7reduce1PdS_
// _ZZ7reduce1PdS_E5cache has been demoted
// _ZZ7reduce2PdS_E5cache has been demoted

.visible .entry _Z7reduce1PdS_(
	.param .u64 .ptr .align 1 _Z7reduce1PdS__param_0,
	.param .u64 .ptr .align 1 _Z7reduce1PdS__param_1
)
{
	.reg .pred 	%p<5>;
	.reg .b32 	%r<13>;
	.reg .b64 	%rd<9>;
	.reg .b64 	%fd<6>;
	// demoted variable
	.shared .align 8 .b8 _ZZ7reduce1PdS_E5cache[2048];
	ld.param.u64 	%rd2, [_Z7reduce1PdS__param_0];
	ld.param.u64 	%rd1, [_Z7reduce1PdS__param_1];
	cvta.to.global.u64 	%rd3, %rd2;
	mov.u32 	%r1, %ctaid.x;
	mov.u32 	%r12, %ntid.x;
	mov.u32 	%r3, %tid.x;
	mad.lo.s32 	%r7, %r1, %r12, %r3;
	mul.wide.u32 	%rd4, %r7, 8;
	add.s64 	%rd5, %rd3, %rd4;
	ld.global.f64 	%fd1, [%rd5];
	shl.b32 	%r8, %r3, 3;
	mov.u32 	%r9, _ZZ7reduce1PdS_E5cache;
	add.s32 	%r4, %r9, %r8;
	st.shared.f64 	[%r4], %fd1;
	bar.sync 	0;
	setp.lt.u32 	%p1, %r12, 2;
	@%p1 bra 	$L__BB0_4;
$L__BB0_1:
	shr.u32 	%r6, %r12, 1;
	setp.ge.u32 	%p2, %r3, %r6;
	@%p2 bra 	$L__BB0_3;
	shl.b32 	%r10, %r6, 3;
	add.s32 	%r11, %r4, %r10;
	ld.shared.f64 	%fd2, [%r11];
	ld.shared.f64 	%fd3, [%r4];
	add.f64 	%fd4, %fd2, %fd3;
	st.shared.f64 	[%r4], %fd4;
$L__BB0_3:
	bar.sync 	0;
	setp.gt.u32 	%p3, %r12, 3;
	mov.u32 	%r12, %r6;
	@%p3 bra 	$L__BB0_1;
$L__BB0_4:
	setp.ne.s32 	%p4, %r3, 0;
	@%p4 bra 	$L__BB0_6;
	ld.shared.f64 	%fd5, [_ZZ7reduce1PdS_E5cache];
	cvta.to.global.u64 	%rd6, %rd1;
	mul.wide.u32 	%rd7, %r1, 8;
	add.s64 	%rd8, %rd6, %rd7;
	st.global.f64 	[%rd8], %fd5;
$L__BB0_6:
	ret;

}
	// .globl	_Z7reduce2PdS_
.visible .entry _Z7reduce2PdS_(
	.param .u64 .ptr .align 1 _Z7reduce2PdS__param_0,
	.param .u64 .ptr .align 1 _Z7reduce2PdS__param_1
)
{
	.reg .pred 	%p<6>;
	.reg .b32 	%r<13>;
	.reg .b64 	%rd<9>;
	.reg .b64 	%fd<24>;
	// demoted variable
	.shared .align 8 .b8 _ZZ7reduce2PdS_E5cache[2048];
	ld.param.u64 	%rd2, [_Z7reduce2PdS__param_0];
	ld.param.u64 	%rd1, [_Z7reduce2PdS__param_1];
	cvta.to.global.u64 	%rd3, %rd2;
	mov.u32 	%r1, %ctaid.x;
	mov.u32 	%r12, %ntid.x;
	mov.u32 	%r3, %tid.x;
	mad.lo.s32 	%r7, %r1, %r12, %r3;
	mul.wide.u32 	%rd4, %r7, 8;
	add.s64 	%rd5, %rd3, %rd4;
	ld.global.f64 	%fd1, [%rd5];
	shl.b32 	%r8, %r3, 3;
	mov.u32 	%r9, _ZZ7reduce2PdS_E5cache;
	add.s32 	%r4, %r9, %r8;
	st.shared.f64 	[%r4], %fd1;
	bar.sync 	0;
	setp.lt.u32 	%p1, %r12, 66;
	@%p1 bra 	$L__BB1_4;
$L__BB1_1:
	shr.u32 	%r6, %r12, 1;
	setp.ge.u32 	%p2, %r3, %r6;
	@%p2 bra 	$L__BB1_3;
	shl.b32 	%r10, %r6, 3;
	add.s32 	%r11, %r4, %r10;
	ld.shared.f64 	%fd2, [%r11];
	ld.shared.f64 	%fd3, [%r4];
	add.f64 	%fd4, %fd2, %fd3;
	st.shared.f64 	[%r4], %fd4;
$L__BB1_3:
	bar.sync 	0;
	setp.gt.u32 	%p3, %r12, 131;
	mov.u32 	%r12, %r6;
	@%p3 bra 	$L__BB1_1;
$L__BB1_4:
	setp.gt.u32 	%p4, %r3, 31;
	@%p4 bra 	$L__BB1_7;
	ld.volatile.shared.f64 	%fd5, [%r4+256];
	ld.volatile.shared.f64 	%fd6, [%r4];
	add.f64 	%fd7, %fd5, %fd6;
	st.volatile.shared.f64 	[%r4], %fd7;
	ld.volatile.shared.f64 	%fd8, [%r4+128];
	ld.volatile.shared.f64 	%fd9, [%r4];
	add.f64 	%fd10, %fd8, %fd9;
	st.volatile.shared.f64 	[%r4], %fd10;
	ld.volatile.shared.f64 	%fd11, [%r4+64];
	ld.volatile.shared.f64 	%fd12, [%r4];
	add.f64 	%fd13, %fd11, %fd12;
	st.volatile.shared.f64 	[%r4], %fd13;
	ld.volatile.shared.f64 	%fd14, [%r4+32];
	ld.volatile.shared.f64 	%fd15, [%r4];
	add.f64 	%fd16, %fd14, %fd15;
	st.volatile.shared.f64 	[%r4], %fd16;
	ld.volatile.shared.f64 	%fd17, [%r4+16];
	ld.volatile.shared.f64 	%fd18, [%r4];
	add.f64 	%fd19, %fd17, %fd18;
	st.volatile.shared.f64 	[%r4], %fd19;
	ld.volatile.shared.f64 	%fd20, [%r4+8];
	ld.volatile.shared.f64 	%fd21, [%r4];
	add.f64 	%fd22, %fd20, %fd21;
	st.volatile.shared.f64 	[%r4], %fd22;
	setp.ne.s32 	%p5, %r3, 0;
	@%p5 bra 	$L__BB1_7;
	ld.shared.f64 	%fd23, [_ZZ7reduce2PdS_E5cache];
	cvta.to.global.u64 	%rd6, %rd1;
	mul.wide.u32 	%rd7, %r1, 8;
	add.s64 	%rd8, %rd6, %rd7;
	st.global.f64 	[%rd8], %fd23;
$L__BB1_7:
	ret;

}


// ===== COMPILED SASS (sm_100) =====

	.target	sm_100

	.elftype	@"ET_EXEC"


//--------------------- .note.nv.tkinfo           --------------------------
	.section	.note.nv.tkinfo,"",@"SHT_NOTE"
	.sectionflags	@"SHF_NOTE_NV_TKINFO"
	.tkinfo
        /*0018*/ 	.word	0x00000002
        /*0030*/ 	.string	""
        /*0030*/ 	.string	"ptxas"
        /*0030*/ 	.string	"Cuda compilation tools, release 13.0, V13.0.88"
        /*0030*/ 	.string	"Build cuda_13.0.r13.0/compiler.36424714_0"
        /*0030*/ 	.string	"-arch sm_100 -m 64 "



//--------------------- .note.nv.cuinfo           --------------------------
	.section	.note.nv.cuinfo,"",@"SHT_NOTE"
	.sectionflags	@"SHF_NOTE_NV_CUINFO"
        /*0018*/ 	.short	0x0002
        /*001a*/ 	.short	0x0064
        /*001c*/ 	.short	0x0082
	.zero		2


//--------------------- .nv.info                  --------------------------
	.section	.nv.info,"",@"SHT_CUDA_INFO"
	.align	4


	//----- nvinfo : EIATTR_REGCOUNT
	.align		4
        /*0000*/ 	.byte	0x04, 0x2f
        /*0002*/ 	.short	(.L_1 - .L_0)
	.align		4
.L_0:
        /*0004*/ 	.word	index@(_Z7reduce1PdS_)
        /*0008*/ 	.word	0x0000000d


	//----- nvinfo : EIATTR_FRAME_SIZE
	.align		4
.L_1:
        /*000c*/ 	.byte	0x04, 0x11
        /*000e*/ 	.short	(.L_3 - .L_2)
	.align		4
.L_2:
        /*0010*/ 	.word	index@(_Z7reduce1PdS_)
        /*0014*/ 	.word	0x00000000


	//----- nvinfo : EIATTR_REGCOUNT
	.align		4
.L_3:
        /*0018*/ 	.byte	0x04, 0x2f
        /*001a*/ 	.short	(.L_5 - .L_4)
	.align		4
.L_4:
        /*001c*/ 	.word	index@(_Z7reduce2PdS_)
        /*0020*/ 	.word	0x00000010


	//----- nvinfo : EIATTR_FRAME_SIZE
	.align		4
.L_5:
        /*0024*/ 	.byte	0x04, 0x11
        /*0026*/ 	.short	(.L_7 - .L_6)
	.align		4
.L_6:
        /*0028*/ 	.word	index@(_Z7reduce2PdS_)
        /*002c*/ 	.word	0x00000000


	//----- nvinfo : EIATTR_MIN_STACK_SIZE
	.align		4
.L_7:
        /*0030*/ 	.byte	0x04, 0x12
        /*0032*/ 	.short	(.L_9 - .L_8)
	.align		4
.L_8:
        /*0034*/ 	.word	index@(_Z7reduce2PdS_)
        /*0038*/ 	.word	0x00000000


	//----- nvinfo : EIATTR_MIN_STACK_SIZE
	.align		4
.L_9:
        /*003c*/ 	.byte	0x04, 0x12
        /*003e*/ 	.short	(.L_11 - .L_10)
	.align		4
.L_10:
        /*0040*/ 	.word	index@(_Z7reduce1PdS_)
        /*0044*/ 	.word	0x00000000
.L_11:


//--------------------- .nv.compat                --------------------------
	.section	.nv.compat,"",@"SHT_CUDA_COMPAT_INFO"
	.align	4
        /*0000*/ 	.byte	0x02, 0x09, 0x00, 0x00, 0x02, 0x02, 0x01, 0x00, 0x02, 0x05, 0x05, 0x00, 0x03, 0x07, 0x01, 0x01
        /*0010*/ 	.byte	0x02, 0x03, 0x00, 0x00, 0x02, 0x06, 0x01, 0x00, 0x04, 0x0b, 0x08, 0x00, 0x01, 0x00, 0x00, 0x00
        /*0020*/ 	.byte	0x00, 0x00, 0x00, 0x00


//--------------------- .nv.info._Z7reduce2PdS_   --------------------------
	.section	.nv.info._Z7reduce2PdS_,"",@"SHT_CUDA_INFO"
	.sectionflags	@""
	.align	4


	//----- nvinfo : EIATTR_CUDA_API_VERSION
	.align		4
        /*0000*/ 	.byte	0x04, 0x37
        /*0002*/ 	.short	(.L_13 - .L_12)
.L_12:
        /*0004*/ 	.word	0x00000082


	//----- nvinfo : EIATTR_KPARAM_INFO
	.align		4
.L_13:
        /*0008*/ 	.byte	0x04, 0x17
        /*000a*/ 	.short	(.L_15 - .L_14)
.L_14:
        /*000c*/ 	.word	0x00000000
        /*0010*/ 	.short	0x0001
        /*0012*/ 	.short	0x0008
        /*0014*/ 	.byte	0x00, 0xf5, 0x21, 0x00


	//----- nvinfo : EIATTR_KPARAM_INFO
	.align		4
.L_15:
        /*0018*/ 	.byte	0x04, 0x17
        /*001a*/ 	.short	(.L_17 - .L_16)
.L_16:
        /*001c*/ 	.word	0x00000000
        /*0020*/ 	.short	0x0000
        /*0022*/ 	.short	0x0000
        /*0024*/ 	.byte	0x00, 0xf5, 0x21, 0x00


	//----- nvinfo : EIATTR_SPARSE_MMA_MASK
	.align		4
.L_17:
        /*0028*/ 	.byte	0x03, 0x50
        /*002a*/ 	.short	0x0000


	//----- nvinfo : EIATTR_MAXREG_COUNT
	.align		4
        /*002c*/ 	.byte	0x03, 0x1b
        /*002e*/ 	.short	0x00ff


	//----- nvinfo : EIATTR_NUM_BARRIERS
	.align		4
        /*0030*/ 	.byte	0x02, 0x4c
        /*0032*/ 	.byte	0x01
	.zero		1


	//----- nvinfo : EIATTR_MERCURY_ISA_VERSION
	.align		4
        /*0034*/ 	.byte	0x03, 0x5f
        /*0036*/ 	.short	0x0101


	//----- nvinfo : EIATTR_VRC_CTA_INIT_COUNT
	.align		4
        /*0038*/ 	.byte	0x02, 0x4a
	.zero		1
	.zero		1


	//----- nvinfo : EIATTR_EXIT_INSTR_OFFSETS
	.align		4
        /*003c*/ 	.byte	0x04, 0x1c
        /*003e*/ 	.short	(.L_19 - .L_18)


	//   ....[0]....
.L_18:
        /*0040*/ 	.word	0x000001e0


	//   ....[1]....
        /*0044*/ 	.word	0x00000380


	//   ....[2]....
        /*0048*/ 	.word	0x00000400


	//----- nvinfo : EIATTR_CBANK_PARAM_SIZE
	.align		4
.L_19:
        /*004c*/ 	.byte	0x03, 0x19
        /*004e*/ 	.short	0x0010


	//----- nvinfo : EIATTR_PARAM_CBANK
	.align		4
        /*0050*/ 	.byte	0x04, 0x0a
        /*0052*/ 	.short	(.L_21 - .L_20)
	.align		4
.L_20:
        /*0054*/ 	.word	index@(.nv.constant0._Z7reduce2PdS_)
        /*0058*/ 	.short	0x0380
        /*005a*/ 	.short	0x0010


	//----- nvinfo : EIATTR_SW_WAR
	.align		4
.L_21:
        /*005c*/ 	.byte	0x04, 0x36
        /*005e*/ 	.short	(.L_23 - .L_22)
.L_22:
        /*0060*/ 	.word	0x00000008
.L_23:


//--------------------- .nv.info._Z7reduce1PdS_   --------------------------
	.section	.nv.info._Z7reduce1PdS_,"",@"SHT_CUDA_INFO"
	.sectionflags	@""
	.align	4


	//----- nvinfo : EIATTR_CUDA_API_VERSION
	.align		4
        /*0000*/ 	.byte	0x04, 0x37
        /*0002*/ 	.short	(.L_25 - .L_24)
.L_24:
        /*0004*/ 	.word	0x00000082


	//----- nvinfo : EIATTR_KPARAM_INFO
	.align		4
.L_25:
        /*0008*/ 	.byte	0x04, 0x17
        /*000a*/ 	.short	(.L_27 - .L_26)
.L_26:
        /*000c*/ 	.word	0x00000000
        /*0010*/ 	.short	0x0001
        /*0012*/ 	.short	0x0008
        /*0014*/ 	.byte	0x00, 0xf5, 0x21, 0x00


	//----- nvinfo : EIATTR_KPARAM_INFO
	.align		4
.L_27:
        /*0018*/ 	.byte	0x04, 0x17
        /*001a*/ 	.short	(.L_29 - .L_28)
.L_28:
        /*001c*/ 	.word	0x00000000
        /*0020*/ 	.short	0x0000
        /*0022*/ 	.short	0x0000
        /*0024*/ 	.byte	0x00, 0xf5, 0x21, 0x00


	//----- nvinfo : EIATTR_SPARSE_MMA_MASK
	.align		4
.L_29:
        /*0028*/ 	.byte	0x03, 0x50
        /*002a*/ 	.short	0x0000


	//----- nvinfo : EIATTR_MAXREG_COUNT
	.align		4
        /*002c*/ 	.byte	0x03, 0x1b
        /*002e*/ 	.short	0x00ff


	//----- nvinfo : EIATTR_NUM_BARRIERS
	.align		4
        /*0030*/ 	.byte	0x02, 0x4c
        /*0032*/ 	.byte	0x01
	.zero		1


	//----- nvinfo : EIATTR_MERCURY_ISA_VERSION
	.align		4
        /*0034*/ 	.byte	0x03, 0x5f
        /*0036*/ 	.short	0x0101


	//----- nvinfo : EIATTR_VRC_CTA_INIT_COUNT
	.align		4
        /*0038*/ 	.byte	0x02, 0x4a
	.zero		1
	.zero		1


	//----- nvinfo : EIATTR_EXIT_INSTR_OFFSETS
	.align		4
        /*003c*/ 	.byte	0x04, 0x1c
        /*003e*/ 	.short	(.L_31 - .L_30)


	//   ....[0]....
.L_30:
        /*0040*/ 	.word	0x000001e0


	//   ....[1]....
        /*0044*/ 	.word	0x00000260


	//----- nvinfo : EIATTR_CBANK_PARAM_SIZE
	.align		4
.L_31:
        /*0048*/ 	.byte	0x03, 0x19
        /*004a*/ 	.short	0x0010


	//----- nvinfo : EIATTR_PARAM_CBANK
	.align		4
        /*004c*/ 	.byte	0x04, 0x0a
        /*004e*/ 	.short	(.L_33 - .L_32)
	.align		4
.L_32:
        /*0050*/ 	.word	index@(.nv.constant0._Z7reduce1PdS_)
        /*0054*/ 	.short	0x0380
        /*0056*/ 	.short	0x0010


	//----- nvinfo : EIATTR_SW_WAR
	.align		4
.L_33:
        /*0058*/ 	.byte	0x04, 0x36
        /*005a*/ 	.short	(.L_35 - .L_34)
.L_34:
        /*005c*/ 	.word	0x00000008
.L_35:


//--------------------- .nv.callgraph             --------------------------
	.section	.nv.callgraph,"",@"SHT_CUDA_CALLGRAPH"
	.align	4
	.sectionentsize	8
	.align		4
        /*0000*/ 	.word	0x00000000
	.align		4
        /*0004*/ 	.word	0xffffffff
	.align		4
        /*0008*/ 	.word	0x00000000
	.align		4
        /*000c*/ 	.word	0xfffffffe
	.align		4
        /*0010*/ 	.word	0x00000000
	.align		4
        /*0014*/ 	.word	0xfffffffd
	.align		4
        /*0018*/ 	.word	0x00000000
	.align		4
        /*001c*/ 	.word	0xfffffffc


//--------------------- .text._Z7reduce2PdS_      --------------------------
	.section	.text._Z7reduce2PdS_,"ax",@progbits
	.align	128
        .global         _Z7reduce2PdS_
        .type           _Z7reduce2PdS_,@function
        .size           _Z7reduce2PdS_,(.L_x_6 - _Z7reduce2PdS_)
        .other          _Z7reduce2PdS_,@"STO_CUDA_ENTRY STV_DEFAULT"
_Z7reduce2PdS_:
.text._Z7reduce2PdS_:
[----:B------:R-:W-:Y:S01]  /*0000*/  LDC R1, c[0x0][0x37c] ;  /* 0x0000df00ff017b82 */ /* 0x000fe20000000800 */
[----:B------:R-:W0:Y:S07]  /*0010*/  S2R R0, SR_CTAID.X ;  /* 0x0000000000007919 */ /* 0x000e2e0000002500 */
[----:B------:R-:W1:Y:S01]  /*0020*/  LDC.64 R4, c[0x0][0x380] ;  /* 0x0000e000ff047b82 */ /* 0x000e620000000a00 */
[----:B------:R-:W0:Y:S01]  /*0030*/  LDCU UR8, c[0x0][0x360] ;  /* 0x00006c00ff0877ac */ /* 0x000e220008000800 */
[----:B------:R-:W0:Y:S01]  /*0040*/  S2R R3, SR_TID.X ;  /* 0x0000000000037919 */ /* 0x000e220000002100 */
[----:B------:R-:W2:Y:S01]  /*0050*/  LDCU.64 UR6, c[0x0][0x358] ;  /* 0x00006b00ff0677ac */ /* 0x000ea20008000a00 */
[----:B0-----:R-:W-:-:S04]  /*0060*/  IMAD R7, R0, UR8, R3 ;  /* 0x0000000800077c24 */ /* 0x001fc8000f8e0203 */
[----:B-1----:R-:W-:-:S06]  /*0070*/  IMAD.WIDE.U32 R4, R7, 0x8, R4 ;  /* 0x0000000807047825 */ /* 0x002fcc00078e0004 */
[----:B--2---:R-:W2:Y:S01]  /*0080*/  LDG.E.64 R4, desc[UR6][R4.64] ;  /* 0x0000000604047981 */ /* 0x004ea2000c1e1b00 */
[----:B------:R-:W0:Y:S01]  /*0090*/  S2UR UR5, SR_CgaCtaId ;  /* 0x00000000000579c3 */ /* 0x000e220000008800 */
[----:B------:R-:W-:Y:S01]  /*00a0*/  UMOV UR4, 0x400 ;  /* 0x0000040000047882 */ /* 0x000fe20000000000 */
[----:B------:R-:W-:Y:S01]  /*00b0*/  UISETP.GE.U32.AND UP0, UPT, UR8, 0x42, UPT ;  /* 0x000000420800788c */ /* 0x000fe2000bf06070 */
[----:B------:R-:W-:Y:S01]  /*00c0*/  ISETP.GT.U32.AND P0, PT, R3, 0x1f, PT ;  /* 0x0000001f0300780c */ /* 0x000fe20003f04070 */
[----:B0-----:R-:W-:-:S06]  /*00d0*/  ULEA UR4, UR5, UR4, 0x18 ;  /* 0x0000000405047291 */ /* 0x001fcc000f8ec0ff */
[----:B------:R-:W-:-:S05]  /*00e0*/  LEA R2, R3, UR4, 0x3 ;  /* 0x0000000403027c11 */ /* 0x000fca000f8e18ff */
[----:B--2---:R0:W-:Y:S01]  /*00f0*/  STS.64 [R2], R4 ;  /* 0x0000000402007388 */ /* 0x0041e20000000a00 */
[----:B------:R-:W-:Y:S06]  /*0100*/  BAR.SYNC.DEFER_BLOCKING 0x0 ;  /* 0x0000000000007b1d */ /* 0x000fec0000010000 */
[----:B------:R-:W-:Y:S05]  /*0110*/  BRA.U !UP0, `(.L_x_0) ;  /* 0x0000000108307547 */ /* 0x000fea000b800000 */
[----:B------:R-:W-:-:S07]  /*0120*/  IMAD.U32 R8, RZ, RZ, UR8 ;  /* 0x00000008ff087e24 */ /* 0x000fce000f8e00ff */
.L_x_1:
[----:B------:R-:W-:-:S04]  /*0130*/  SHF.R.U32.HI R10, RZ, 0x1, R8 ;  /* 0x00000001ff0a7819 */ /* 0x000fc80000011608 */
[----:B------:R-:W-:-:S13]  /*0140*/  ISETP.GE.U32.AND P1, PT, R3, R10, PT ;  /* 0x0000000a0300720c */ /* 0x000fda0003f26070 */
[----:B------:R-:W-:Y:S01]  /*0150*/  @!P1 IMAD R9, R10, 0x8, R2 ;  /* 0x000000080a099824 */ /* 0x000fe200078e0202 */
[----:B------:R-:W-:Y:S04]  /*0160*/  @!P1 LDS.64 R6, [R2] ;  /* 0x0000000002069984 */ /* 0x000fe80000000a00 */
[----:B0-----:R-:W0:Y:S02]  /*0170*/  @!P1 LDS.64 R4, [R9] ;  /* 0x0000000009049984 */ /* 0x001e240000000a00 */
[----:B0-----:R-:W-:-:S07]  /*0180*/  @!P1 DADD R4, R4, R6 ;  /* 0x0000000004049229 */ /* 0x001fce0000000006 */
[----:B------:R1:W-:Y:S01]  /*0190*/  @!P1 STS.64 [R2], R4 ;  /* 0x0000000402009388 */ /* 0x0003e20000000a00 */
[----:B------:R-:W-:Y:S01]  /*01a0*/  BAR.SYNC.DEFER_BLOCKING 0x0 ;  /* 0x0000000000007b1d */ /* 0x000fe20000010000 */
[----:B------:R-:W-:Y:S01]  /*01b0*/  ISETP.GT.U32.AND P1, PT, R8, 0x83, PT ;  /* 0x000000830800780c */ /* 0x000fe20003f24070 */
[----:B------:R-:W-:-:S12]  /*01c0*/  IMAD.MOV.U32 R8, RZ, RZ, R10 ;  /* 0x000000ffff087224 */ /* 0x000fd800078e000a */
[----:B-1----:R-:W-:Y:S05]  /*01d0*/  @P1 BRA `(.L_x_1) ;  /* 0xfffffffc00d41947 */ /* 0x002fea000383ffff */
.L_x_0:
[----:B------:R-:W-:Y:S05]  /*01e0*/  @P0 EXIT ;  /* 0x000000000000094d */ /* 0x000fea0003800000 */
[----:B0-----:R-:W-:Y:S01]  /*01f0*/  LDS.64 R4, [R2+0x100] ;  /* 0x0001000002047984 */ /* 0x001fe20000000a00 */
[----:B------:R-:W-:-:S03]  /*0200*/  ISETP.NE.AND P0, PT, R3, RZ, PT ;  /* 0x000000ff0300720c */ /* 0x000fc60003f05270 */
[----:B------:R-:W0:Y:S02]  /*0210*/  LDS.64 R6, [R2] ;  /* 0x0000000002067984 */ /* 0x000e240000000a00 */
[----:B0-----:R-:W-:-:S07]  /*0220*/  DADD R4, R4, R6 ;  /* 0x0000000004047229 */ /* 0x001fce0000000006 */
[----:B------:R-:W-:Y:S04]  /*0230*/  STS.64 [R2], R4 ;  /* 0x0000000402007388 */ /* 0x000fe80000000a00 */
[----:B------:R-:W-:Y:S04]  /*0240*/  LDS.64 R6, [R2+0x80] ;  /* 0x0000800002067984 */ /* 0x000fe80000000a00 */
        /* <DEDUP_REMOVED lines=18> */
[----:B------:R0:W-:Y:S01]  /*0370*/  STS.64 [R2], R6 ;  /* 0x0000000602007388 */ /* 0x0001e20000000a00 */
[----:B------:R-:W-:Y:S05]  /*0380*/  @P0 EXIT ;  /* 0x000000000000094d */ /* 0x000fea0003800000 */
[----:B------:R-:W1:Y:S01]  /*0390*/  S2UR UR5, SR_CgaCtaId ;  /* 0x00000000000579c3 */ /* 0x000e620000008800 */
[----:B------:R-:W-:-:S07]  /*03a0*/  UMOV UR4, 0x400 ;  /* 0x0000040000047882 */ /* 0x000fce0000000000 */
[----:B------:R-:W2:Y:S01]  /*03b0*/  LDC.64 R4, c[0x0][0x388] ;  /* 0x0000e200ff047b82 */ /* 0x000ea20000000a00 */
[----:B-1----:R-:W-:Y:S01]  /*03c0*/  ULEA UR4, UR5, UR4, 0x18 ;  /* 0x0000000405047291 */ /* 0x002fe2000f8ec0ff */
[----:B--2---:R-:W-:-:S08]  /*03d0*/  IMAD.WIDE.U32 R4, R0, 0x8, R4 ;  /* 0x0000000800047825 */ /* 0x004fd000078e0004 */
[----:B0-----:R-:W0:Y:S04]  /*03e0*/  LDS.64 R2, [UR4] ;  /* 0x00000004ff027984 */ /* 0x001e280008000a00 */
[----:B0-----:R-:W-:Y:S01]  /*03f0*/  STG.E.64 desc[UR6][R4.64], R2 ;  /* 0x0000000204007986 */ /* 0x001fe2000c101b06 */
[----:B------:R-:W-:Y:S05]  /*0400*/  EXIT ;  /* 0x000000000000794d */ /* 0x000fea0003800000 */
.L_x_2:
[----:B------:R-:W-:-:S00]  /*0410*/  BRA `(.L_x_2) ;  /* 0xfffffffc00fc7947 */ /* 0x000fc0000383ffff */
[----:B------:R-:W-:-:S00]  /*0420*/  NOP ;  /* 0x0000000000007918 */ /* 0x000fc00000000000 */
        /* <DEDUP_REMOVED lines=13> */
.L_x_6:


//--------------------- .text._Z7reduce1PdS_      --------------------------
	.section	.text._Z7reduce1PdS_,"ax",@progbits
	.align	128
        .global         _Z7reduce1PdS_
        .type           _Z7reduce1PdS_,@function
        .size           _Z7reduce1PdS_,(.L_x_7 - _Z7reduce1PdS_)
        .other          _Z7reduce1PdS_,@"STO_CUDA_ENTRY STV_DEFAULT"
_Z7reduce1PdS_:
.text._Z7reduce1PdS_:
        /* <DEDUP_REMOVED lines=12> */
[----:B------:R-:W-:Y:S01]  /*00c0*/  ISETP.NE.AND P0, PT, R8, RZ, PT ;  /* 0x000000ff0800720c */ /* 0x000fe20003f05270 */
[----:B0-----:R-:W-:-:S06]  /*00d0*/  ULEA UR4, UR5, UR4, 0x18 ;  /* 0x0000000405047291 */ /* 0x001fcc000f8ec0ff */
[----:B------:R-:W-:-:S05]  /*00e0*/  LEA R7, R8, UR4, 0x3 ;  /* 0x0000000408077c11 */ /* 0x000fca000f8e18ff */
[----:B--2---:R0:W-:Y:S01]  /*00f0*/  STS.64 [R7], R2 ;  /* 0x0000000207007388 */ /* 0x0041e20000000a00 */
[----:B------:R-:W-:Y:S06]  /*0100*/  BAR.SYNC.DEFER_BLOCKING 0x0 ;  /* 0x0000000000007b1d */ /* 0x000fec0000010000 */
[----:B------:R-:W-:Y:S05]  /*0110*/  BRA.U !UP0, `(.L_x_3) ;  /* 0x0000000108307547 */ /* 0x000fea000b800000 */
[----:B------:R-:W-:-:S07]  /*0120*/  IMAD.U32 R0, RZ, RZ, UR8 ;  /* 0x00000008ff007e24 */ /* 0x000fce000f8e00ff */
.L_x_4:
[----:B------:R-:W-:-:S04]  /*0130*/  SHF.R.U32.HI R10, RZ, 0x1, R0 ;  /* 0x00000001ff0a7819 */ /* 0x000fc80000011600 */
[----:B------:R-:W-:-:S13]  /*0140*/  ISETP.GE.U32.AND P1, PT, R8, R10, PT ;  /* 0x0000000a0800720c */ /* 0x000fda0003f26070 */
[----:B------:R-:W-:Y:S01]  /*0150*/  @!P1 LEA R6, R10, R7, 0x3 ;  /* 0x000000070a069211 */ /* 0x000fe200078e18ff */
        /* <DEDUP_REMOVED lines=8> */
.L_x_3:
        /* <DEDUP_REMOVED lines=9> */
.L_x_5:
        /* <DEDUP_REMOVED lines=9> */
.L_x_7:


//--------------------- .nv.shared._Z7reduce2PdS_ --------------------------
	.section	.nv.shared._Z7reduce2PdS_,"aw",@nobits
	.sectionflags	@""
	.align	8
.nv.shared._Z7reduce2PdS_:
	.zero		3072


//--------------------- .nv.shared.reserved.0     --------------------------
	.section	.nv.shared.reserved.0,"aw",@nobits
	.weak		__nv_reservedSMEM_offset_0_alias
	.size		__nv_reservedSMEM_offset_0_alias, 0, 64
	.other		__nv_reservedSMEM_offset_0_alias,@"STO_CUDA_RESERVED_SHARED STV_DEFAULT"
__nv_reservedSMEM_offset_0_alias:
	.zero		0
	.zero		64


//--------------------- .nv.shared._Z7reduce1PdS_ --------------------------
	.section	.nv.shared._Z7reduce1PdS_,"aw",@nobits
	.sectionflags	@""
	.align	8
.nv.shared._Z7reduce1PdS_:
	.zero		3072


//--------------------- .nv.constant0._Z7reduce2PdS_ --------------------------
	.section	.nv.constant0._Z7reduce2PdS_,"a",@progbits
	.sectionflags	@""
	.align	4
.nv.constant0._Z7reduce2PdS_:
	.zero		912


//--------------------- .nv.constant0._Z7reduce1PdS_ --------------------------
	.section	.nv.constant0._Z7reduce1PdS_,"a",@progbits
	.sectionflags	@""
	.align	4
.nv.constant0._Z7reduce1PdS_:
	.zero		912


//--------------------- SYMBOLS --------------------------

	.type		.nv.reservedSmem.offset0,@object
	.size		.nv.reservedSmem.offset0,0x4
	.type		.nv.reservedSmem.cap,@object
	.size		.nv.reservedSmem.cap,0x4
